//
// Generated by NVIDIA NVVM Compiler
//
// Compiler Build ID: CL-36424714
// Cuda compilation tools, release 13.0, V13.0.88
// Based on NVVM 20.0.0
//

.version 9.0
.target sm_100
.address_size 64


.entry _ZN35_GLOBAL__N__7c70947f_4_k_cu_calc_ld10cu_calc_ldEiiPd(
	.param .u32 _ZN35_GLOBAL__N__7c70947f_4_k_cu_calc_ld10cu_calc_ldEiiPd_param_0,
	.param .u32 _ZN35_GLOBAL__N__7c70947f_4_k_cu_calc_ld10cu_calc_ldEiiPd_param_1,
	.param .u64 .ptr .align 1 _ZN35_GLOBAL__N__7c70947f_4_k_cu_calc_ld10cu_calc_ldEiiPd_param_2
)
{


	ret;

}


// ===== COMPILED SASS (sm_100) =====

	.target	sm_100

	.elftype	@"ET_EXEC"


//--------------------- .note.nv.tkinfo           --------------------------
	.section	.note.nv.tkinfo,"",@"SHT_NOTE"
	.sectionflags	@"SHF_NOTE_NV_TKINFO"
	.tkinfo
        /*0018*/ 	.word	0x00000002
        /*0030*/ 	.string	""
        /*0030*/ 	.string	"ptxas"
        /*0030*/ 	.string	"Cuda compilation tools, release 13.0, V13.0.88"
        /*0030*/ 	.string	"Build cuda_13.0.r13.0/compiler.36424714_0"
        /*0030*/ 	.string	"-arch sm_100 -m 64 "



//--------------------- .note.nv.cuinfo           --------------------------
	.section	.note.nv.cuinfo,"",@"SHT_NOTE"
	.sectionflags	@"SHF_NOTE_NV_CUINFO"
        /*0018*/ 	.short	0x0002
        /*001a*/ 	.short	0x0064
        /*001c*/ 	.short	0x0082
	.zero		2


//--------------------- .nv.info                  --------------------------
	.section	.nv.info,"",@"SHT_CUDA_INFO"
	.align	4


	//----- nvinfo : EIATTR_REGCOUNT
	.align		4
        /*0000*/ 	.byte	0x04, 0x2f
        /*0002*/ 	.short	(.L_1 - .L_0)
	.align		4
.L_0:
        /*0004*/ 	.word	index@(_ZN35_GLOBAL__N__7c70947f_4_k_cu_calc_ld10cu_calc_ldEiiPd)
        /*0008*/ 	.word	0x00000004


	//----- nvinfo : EIATTR_FRAME_SIZE
	.align		4
.L_1:
        /*000c*/ 	.byte	0x04, 0x11
        /*000e*/ 	.short	(.L_3 - .L_2)
	.align		4
.L_2:
        /*0010*/ 	.word	index@(_ZN35_GLOBAL__N__7c70947f_4_k_cu_calc_ld10cu_calc_ldEiiPd)
        /*0014*/ 	.word	0x00000000


	//----- nvinfo : EIATTR_MIN_STACK_SIZE
	.align		4
.L_3:
        /*0018*/ 	.byte	0x04, 0x12
        /*001a*/ 	.short	(.L_5 - .L_4)
	.align		4
.L_4:
        /*001c*/ 	.word	index@(_ZN35_GLOBAL__N__7c70947f_4_k_cu_calc_ld10cu_calc_ldEiiPd)
        /*0020*/ 	.word	0x00000000
.L_5:


//--------------------- .nv.compat                --------------------------
	.section	.nv.compat,"",@"SHT_CUDA_COMPAT_INFO"
	.align	4
        /*0000*/ 	.byte	0x02, 0x09, 0x00, 0x00, 0x02, 0x02, 0x01, 0x00, 0x02, 0x05, 0x05, 0x00, 0x03, 0x07, 0x01, 0x01
        /*0010*/ 	.byte	0x02, 0x03, 0x00, 0x00, 0x02, 0x06, 0x01, 0x00, 0x04, 0x0b, 0x08, 0x00, 0x09, 0x00, 0x00, 0x00
        /*0020*/ 	.byte	0x00, 0x00, 0x00, 0x00


//--------------------- .nv.info._ZN35_GLOBAL__N__7c70947f_4_k_cu_calc_ld10cu_calc_ldEiiPd --------------------------
	.section	.nv.info._ZN35_GLOBAL__N__7c70947f_4_k_cu_calc_ld10cu_calc_ldEiiPd,"",@"SHT_CUDA_INFO"
	.sectionflags	@""
	.align	4


	//----- nvinfo : EIATTR_CUDA_API_VERSION
	.align		4
        /*0000*/ 	.byte	0x04, 0x37
        /*0002*/ 	.short	(.L_7 - .L_6)
.L_6:
        /*0004*/ 	.word	0x00000082


	//----- nvinfo : EIATTR_KPARAM_INFO
	.align		4
.L_7:
        /*0008*/ 	.byte	0x04, 0x17
        /*000a*/ 	.short	(.L_9 - .L_8)
.L_8:
        /*000c*/ 	.word	0x00000000
        /*0010*/ 	.short	0x0002
        /*0012*/ 	.short	0x0008
        /*0014*/ 	.byte	0x00, 0xf5, 0x21, 0x00


	//----- nvinfo : EIATTR_KPARAM_INFO
	.align		4
.L_9:
        /*0018*/ 	.byte	0x04, 0x17
        /*001a*/ 	.short	(.L_11 - .L_10)
.L_10:
        /*001c*/ 	.word	0x00000000
        /*0020*/ 	.short	0x0001
        /*0022*/ 	.short	0x0004
        /*0024*/ 	.byte	0x00, 0xf0, 0x11, 0x00


	//----- nvinfo : EIATTR_KPARAM_INFO
	.align		4
.L_11:
        /*0028*/ 	.byte	0x04, 0x17
        /*002a*/ 	.short	(.L_13 - .L_12)
.L_12:
        /*002c*/ 	.word	0x00000000
        /*0030*/ 	.short	0x0000
        /*0032*/ 	.short	0x0000
        /*0034*/ 	.byte	0x00, 0xf0, 0x11, 0x00


	//----- nvinfo : EIATTR_SPARSE_MMA_MASK
	.align		4
.L_13:
        /*0038*/ 	.byte	0x03, 0x50
        /*003a*/ 	.short	0x0000


	//----- nvinfo : EIATTR_MAXREG_COUNT
	.align		4
        /*003c*/ 	.byte	0x03, 0x1b
        /*003e*/ 	.short	0x00ff


	//----- nvinfo : EIATTR_MERCURY_ISA_VERSION
	.align		4
        /*0040*/ 	.byte	0x03, 0x5f
        /*0042*/ 	.short	0x0101


	//----- nvinfo : EIATTR_VRC_CTA_INIT_COUNT
	.align		4
        /*0044*/ 	.byte	0x02, 0x4a
	.zero		1
	.zero		1


	//----- nvinfo : EIATTR_EXIT_INSTR_OFFSETS
	.align		4
        /*0048*/ 	.byte	0x04, 0x1c
        /*004a*/ 	.short	(.L_15 - .L_14)


	//   ....[0]....
.L_14:
        /*004c*/ 	.word	0x00000010


	//----- nvinfo : EIATTR_CBANK_PARAM_SIZE
	.align		4
.L_15:
        /*0050*/ 	.byte	0x03, 0x19
        /*0052*/ 	.short	0x0010


	//----- nvinfo : EIATTR_PARAM_CBANK
	.align		4
        /*0054*/ 	.byte	0x04, 0x0a
        /*0056*/ 	.short	(.L_17 - .L_16)
	.align		4
.L_16:
        /*0058*/ 	.word	index@(.nv.constant0._ZN35_GLOBAL__N__7c70947f_4_k_cu_calc_ld10cu_calc_ldEiiPd)
        /*005c*/ 	.short	0x0380
        /*005e*/ 	.short	0x0010


	//----- nvinfo : EIATTR_SW_WAR
	.align		4
.L_17:
        /*0060*/ 	.byte	0x04, 0x36
        /*0062*/ 	.short	(.L_19 - .L_18)
.L_18:
        /*0064*/ 	.word	0x00000008
.L_19:


//--------------------- .nv.callgraph             --------------------------
	.section	.nv.callgraph,"",@"SHT_CUDA_CALLGRAPH"
	.align	4
	.sectionentsize	8
	.align		4
        /*0000*/ 	.word	0x00000000
	.align		4
        /*0004*/ 	.word	0xffffffff
	.align		4
        /*0008*/ 	.word	0x00000000
	.align		4
        /*000c*/ 	.word	0xfffffffe
	.align		4
        /*0010*/ 	.word	0x00000000
	.align		4
        /*0014*/ 	.word	0xfffffffd
	.align		4
        /*0018*/ 	.word	0x00000000
	.align		4
        /*001c*/ 	.word	0xfffffffc


//--------------------- .text._ZN35_GLOBAL__N__7c70947f_4_k_cu_calc_ld10cu_calc_ldEiiPd --------------------------
	.section	.text._ZN35_GLOBAL__N__7c70947f_4_k_cu_calc_ld10cu_calc_ldEiiPd,"ax",@progbits
	.align	128
.text._ZN35_GLOBAL__N__7c70947f_4_k_cu_calc_ld10cu_calc_ldEiiPd:
        .type           _ZN35_GLOBAL__N__7c70947f_4_k_cu_calc_ld10cu_calc_ldEiiPd,@function
        .size           _ZN35_GLOBAL__N__7c70947f_4_k_cu_calc_ld10cu_calc_ldEiiPd,(.L_x_1 - _ZN35_GLOBAL__N__7c70947f_4_k_cu_calc_ld10cu_calc_ldEiiPd)
        .other          _ZN35_GLOBAL__N__7c70947f_4_k_cu_calc_ld10cu_calc_ldEiiPd,@"STO_CUDA_ENTRY STV_DEFAULT"
_ZN35_GLOBAL__N__7c70947f_4_k_cu_calc_ld10cu_calc_ldEiiPd:
[----:B------:R-:W-:Y:S01]  /*0000*/  LDC R1, c[0x0][0x37c] ;  /* 0x0000df00ff017b82 */ /* 0x000fe20000000800 */
[----:B------:R-:W-:Y:S05]  /*0010*/  EXIT ;  /* 0x000000000000794d */ /* 0x000fea0003800000 */
.L_x_0:
[----:B------:R-:W-:-:S00]  /*0020*/  BRA `(.L_x_0) ;  /* 0xfffffffc00fc7947 */ /* 0x000fc0000383ffff */
[----:B------:R-:W-:-:S00]  /*0030*/  NOP ;  /* 0x0000000000007918 */ /* 0x000fc00000000000 */
        /* <DEDUP_REMOVED lines=12> */
.L_x_1:


//--------------------- .nv.shared.reserved.0     --------------------------
	.section	.nv.shared.reserved.0,"aw",@nobits
	.weak		__nv_reservedSMEM_offset_0_alias
	.size		__nv_reservedSMEM_offset_0_alias, 0, 64
	.other		__nv_reservedSMEM_offset_0_alias,@"STO_CUDA_RESERVED_SHARED STV_DEFAULT"
__nv_reservedSMEM_offset_0_alias:
	.zero		0
	.zero		64


//--------------------- .nv.constant0._ZN35_GLOBAL__N__7c70947f_4_k_cu_calc_ld10cu_calc_ldEiiPd --------------------------
	.section	.nv.constant0._ZN35_GLOBAL__N__7c70947f_4_k_cu_calc_ld10cu_calc_ldEiiPd,"a",@progbits
	.sectionflags	@""
	.align	4
.nv.constant0._ZN35_GLOBAL__N__7c70947f_4_k_cu_calc_ld10cu_calc_ldEiiPd:
	.zero		912


//--------------------- SYMBOLS --------------------------

	.type		.nv.reservedSmem.offset0,@object
	.size		.nv.reservedSmem.offset0,0x4
